//
// Generated by NVIDIA NVVM Compiler
//
// Compiler Build ID: CL-36424714
// Cuda compilation tools, release 13.0, V13.0.88
// Based on NVVM 20.0.0
//

.version 9.0
.target sm_100
.address_size 64

	// .globl	_Z27coalescedGlobalMemoryAccessPfS_i
.extern .shared .align 16 .b8 sharedData[];

.visible .entry _Z27coalescedGlobalMemoryAccessPfS_i(
	.param .u64 .ptr .align 1 _Z27coalescedGlobalMemoryAccessPfS_i_param_0,
	.param .u64 .ptr .align 1 _Z27coalescedGlobalMemoryAccessPfS_i_param_1,
	.param .u32 _Z27coalescedGlobalMemoryAccessPfS_i_param_2
)
{
	.reg .pred 	%p<2>;
	.reg .b32 	%r<6>;
	.reg .b32 	%f<3>;
	.reg .b64 	%rd<8>;

	ld.param.u64 	%rd1, [_Z27coalescedGlobalMemoryAccessPfS_i_param_0];
	ld.param.u64 	%rd2, [_Z27coalescedGlobalMemoryAccessPfS_i_param_1];
	ld.param.u32 	%r2, [_Z27coalescedGlobalMemoryAccessPfS_i_param_2];
	mov.u32 	%r3, %ctaid.x;
	mov.u32 	%r4, %ntid.x;
	mov.u32 	%r5, %tid.x;
	mad.lo.s32 	%r1, %r3, %r4, %r5;
	setp.ge.s32 	%p1, %r1, %r2;
	@%p1 bra 	$L__BB0_2;
	cvta.to.global.u64 	%rd3, %rd1;
	cvta.to.global.u64 	%rd4, %rd2;
	mul.wide.s32 	%rd5, %r1, 4;
	add.s64 	%rd6, %rd3, %rd5;
	ld.global.f32 	%f1, [%rd6];
	add.f32 	%f2, %f1, %f1;
	add.s64 	%rd7, %rd4, %rd5;
	st.global.f32 	[%rd7], %f2;
$L__BB0_2:
	ret;

}
	// .globl	_Z29uncoalescedGlobalMemoryAccessPfS_i
.visible .entry _Z29uncoalescedGlobalMemoryAccessPfS_i(
	.param .u64 .ptr .align 1 _Z29uncoalescedGlobalMemoryAccessPfS_i_param_0,
	.param .u64 .ptr .align 1 _Z29uncoalescedGlobalMemoryAccessPfS_i_param_1,
	.param .u32 _Z29uncoalescedGlobalMemoryAccessPfS_i_param_2
)
{
	.reg .pred 	%p<2>;
	.reg .b32 	%r<8>;
	.reg .b32 	%f<3>;
	.reg .b64 	%rd<9>;

	ld.param.u64 	%rd1, [_Z29uncoalescedGlobalMemoryAccessPfS_i_param_0];
	ld.param.u64 	%rd2, [_Z29uncoalescedGlobalMemoryAccessPfS_i_param_1];
	ld.param.u32 	%r2, [_Z29uncoalescedGlobalMemoryAccessPfS_i_param_2];
	mov.u32 	%r3, %ctaid.x;
	mov.u32 	%r4, %ntid.x;
	mov.u32 	%r5, %tid.x;
	mad.lo.s32 	%r1, %r3, %r4, %r5;
	setp.ge.s32 	%p1, %r1, %r2;
	@%p1 bra 	$L__BB1_2;
	cvta.to.global.u64 	%rd3, %rd1;
	cvta.to.global.u64 	%rd4, %rd2;
	shl.b32 	%r6, %r1, 5;
	rem.s32 	%r7, %r6, %r2;
	mul.wide.s32 	%rd5, %r7, 4;
	add.s64 	%rd6, %rd3, %rd5;
	ld.global.f32 	%f1, [%rd6];
	add.f32 	%f2, %f1, %f1;
	mul.wide.s32 	%rd7, %r1, 4;
	add.s64 	%rd8, %rd4, %rd7;
	st.global.f32 	[%rd8], %f2;
$L__BB1_2:
	ret;

}
	// .globl	_Z21optimizedSharedMemoryPfS_i
.visible .entry _Z21optimizedSharedMemoryPfS_i(
	.param .u64 .ptr .align 1 _Z21optimizedSharedMemoryPfS_i_param_0,
	.param .u64 .ptr .align 1 _Z21optimizedSharedMemoryPfS_i_param_1,
	.param .u32 _Z21optimizedSharedMemoryPfS_i_param_2
)
{
	.reg .pred 	%p<4>;
	.reg .b32 	%r<9>;
	.reg .b32 	%f<5>;
	.reg .b64 	%rd<9>;

	ld.param.u64 	%rd1, [_Z21optimizedSharedMemoryPfS_i_param_0];
	ld.param.u64 	%rd2, [_Z21optimizedSharedMemoryPfS_i_param_1];
	ld.param.u32 	%r3, [_Z21optimizedSharedMemoryPfS_i_param_2];
	mov.u32 	%r4, %ctaid.x;
	mov.u32 	%r5, %ntid.x;
	mov.u32 	%r6, %tid.x;
	mad.lo.s32 	%r1, %r4, %r5, %r6;
	setp.ge.s32 	%p1, %r1, %r3;
	shl.b32 	%r7, %r6, 2;
	mov.u32 	%r8, sharedData;
	add.s32 	%r2, %r8, %r7;
	@%p1 bra 	$L__BB2_2;
	cvta.to.global.u64 	%rd3, %rd1;
	mul.wide.s32 	%rd4, %r1, 4;
	add.s64 	%rd5, %rd3, %rd4;
	ld.global.f32 	%f1, [%rd5];
	st.shared.f32 	[%r2], %f1;
$L__BB2_2:
	setp.ge.s32 	%p2, %r1, %r3;
	bar.sync 	0;
	@%p2 bra 	$L__BB2_4;
	ld.shared.f32 	%f2, [%r2];
	add.f32 	%f3, %f2, %f2;
	st.shared.f32 	[%r2], %f3;
$L__BB2_4:
	setp.ge.s32 	%p3, %r1, %r3;
	bar.sync 	0;
	@%p3 bra 	$L__BB2_6;
	ld.shared.f32 	%f4, [%r2];
	cvta.to.global.u64 	%rd6, %rd2;
	mul.wide.s32 	%rd7, %r1, 4;
	add.s64 	%rd8, %rd6, %rd7;
	st.global.f32 	[%rd8], %f4;
$L__BB2_6:
	ret;

}
	// .globl	_Z24bankConflictSharedMemoryPfS_i
.visible .entry _Z24bankConflictSharedMemoryPfS_i(
	.param .u64 .ptr .align 1 _Z24bankConflictSharedMemoryPfS_i_param_0,
	.param .u64 .ptr .align 1 _Z24bankConflictSharedMemoryPfS_i_param_1,
	.param .u32 _Z24bankConflictSharedMemoryPfS_i_param_2
)
{
	.reg .pred 	%p<4>;
	.reg .b16 	%rs<5>;
	.reg .b32 	%r<12>;
	.reg .b32 	%f<5>;
	.reg .b64 	%rd<9>;

	ld.param.u64 	%rd1, [_Z24bankConflictSharedMemoryPfS_i_param_0];
	ld.param.u64 	%rd2, [_Z24bankConflictSharedMemoryPfS_i_param_1];
	ld.param.u32 	%r5, [_Z24bankConflictSharedMemoryPfS_i_param_2];
	mov.u32 	%r6, %ctaid.x;
	mov.u32 	%r1, %ntid.x;
	mov.u32 	%r2, %tid.x;
	mad.lo.s32 	%r3, %r6, %r1, %r2;
	setp.ge.s32 	%p1, %r3, %r5;
	shl.b32 	%r7, %r2, 2;
	mov.u32 	%r8, sharedData;
	add.s32 	%r4, %r8, %r7;
	@%p1 bra 	$L__BB3_2;
	cvta.to.global.u64 	%rd3, %rd1;
	mul.wide.s32 	%rd4, %r3, 4;
	add.s64 	%rd5, %rd3, %rd4;
	ld.global.f32 	%f1, [%rd5];
	st.shared.f32 	[%r4], %f1;
$L__BB3_2:
	setp.ge.s32 	%p2, %r3, %r5;
	bar.sync 	0;
	@%p2 bra 	$L__BB3_4;
	cvt.u16.u32 	%rs1, %r2;
	shl.b16 	%rs2, %rs1, 5;
	cvt.u16.u32 	%rs3, %r1;
	rem.u16 	%rs4, %rs2, %rs3;
	mul.wide.u16 	%r9, %rs4, 4;
	add.s32 	%r11, %r8, %r9;
	ld.shared.f32 	%f2, [%r11];
	add.f32 	%f3, %f2, %f2;
	st.shared.f32 	[%r4], %f3;
$L__BB3_4:
	setp.ge.s32 	%p3, %r3, %r5;
	bar.sync 	0;
	@%p3 bra 	$L__BB3_6;
	ld.shared.f32 	%f4, [%r4];
	cvta.to.global.u64 	%rd6, %rd2;
	mul.wide.s32 	%rd7, %r3, 4;
	add.s64 	%rd8, %rd6, %rd7;
	st.global.f32 	[%rd8], %f4;
$L__BB3_6:
	ret;

}


// ===== COMPILED SASS (sm_100) =====

	.target	sm_100

	.elftype	@"ET_EXEC"


//--------------------- .note.nv.tkinfo           --------------------------
	.section	.note.nv.tkinfo,"",@"SHT_NOTE"
	.sectionflags	@"SHF_NOTE_NV_TKINFO"
	.tkinfo
        /*0018*/ 	.word	0x00000002
        /*0030*/ 	.string	""
        /*0030*/ 	.string	"ptxas"
        /*0030*/ 	.string	"Cuda compilation tools, release 13.0, V13.0.88"
        /*0030*/ 	.string	"Build cuda_13.0.r13.0/compiler.36424714_0"
        /*0030*/ 	.string	"-arch sm_100 -m 64 "



//--------------------- .note.nv.cuinfo           --------------------------
	.section	.note.nv.cuinfo,"",@"SHT_NOTE"
	.sectionflags	@"SHF_NOTE_NV_CUINFO"
        /*0018*/ 	.short	0x0002
        /*001a*/ 	.short	0x0064
        /*001c*/ 	.short	0x0082
	.zero		2


//--------------------- .nv.info                  --------------------------
	.section	.nv.info,"",@"SHT_CUDA_INFO"
	.align	4


	//----- nvinfo : EIATTR_REGCOUNT
	.align		4
        /*0000*/ 	.byte	0x04, 0x2f
        /*0002*/ 	.short	(.L_1 - .L_0)
	.align		4
.L_0:
        /*0004*/ 	.word	index@(_Z27coalescedGlobalMemoryAccessPfS_i)
        /*0008*/ 	.word	0x0000000a


	//----- nvinfo : EIATTR_FRAME_SIZE
	.align		4
.L_1:
        /*000c*/ 	.byte	0x04, 0x11
        /*000e*/ 	.short	(.L_3 - .L_2)
	.align		4
.L_2:
        /*0010*/ 	.word	index@(_Z27coalescedGlobalMemoryAccessPfS_i)
        /*0014*/ 	.word	0x00000000


	//----- nvinfo : EIATTR_REGCOUNT
	.align		4
.L_3:
        /*0018*/ 	.byte	0x04, 0x2f
        /*001a*/ 	.short	(.L_5 - .L_4)
	.align		4
.L_4:
        /*001c*/ 	.word	index@(_Z29uncoalescedGlobalMemoryAccessPfS_i)
        /*0020*/ 	.word	0x0000000c


	//----- nvinfo : EIATTR_FRAME_SIZE
	.align		4
.L_5:
        /*0024*/ 	.byte	0x04, 0x11
        /*0026*/ 	.short	(.L_7 - .L_6)
	.align		4
.L_6:
        /*0028*/ 	.word	index@(_Z29uncoalescedGlobalMemoryAccessPfS_i)
        /*002c*/ 	.word	0x00000000


	//----- nvinfo : EIATTR_REGCOUNT
	.align		4
.L_7:
        /*0030*/ 	.byte	0x04, 0x2f
        /*0032*/ 	.short	(.L_9 - .L_8)
	.align		4
.L_8:
        /*0034*/ 	.word	index@(_Z21optimizedSharedMemoryPfS_i)
        /*0038*/ 	.word	0x0000000a


	//----- nvinfo : EIATTR_FRAME_SIZE
	.align		4
.L_9:
        /*003c*/ 	.byte	0x04, 0x11
        /*003e*/ 	.short	(.L_11 - .L_10)
	.align		4
.L_10:
        /*0040*/ 	.word	index@(_Z21optimizedSharedMemoryPfS_i)
        /*0044*/ 	.word	0x00000000


	//----- nvinfo : EIATTR_REGCOUNT
	.align		4
.L_11:
        /*0048*/ 	.byte	0x04, 0x2f
        /*004a*/ 	.short	(.L_13 - .L_12)
	.align		4
.L_12:
        /*004c*/ 	.word	index@(_Z24bankConflictSharedMemoryPfS_i)
        /*0050*/ 	.word	0x0000000c


	//----- nvinfo : EIATTR_FRAME_SIZE
	.align		4
.L_13:
        /*0054*/ 	.byte	0x04, 0x11
        /*0056*/ 	.short	(.L_15 - .L_14)
	.align		4
.L_14:
        /*0058*/ 	.word	index@($__internal_0_$__cuda_sm20_rem_u16)
        /*005c*/ 	.word	0x00000000


	//----- nvinfo : EIATTR_FRAME_SIZE
	.align		4
.L_15:
        /*0060*/ 	.byte	0x04, 0x11
        /*0062*/ 	.short	(.L_17 - .L_16)
	.align		4
.L_16:
        /*0064*/ 	.word	index@(_Z24bankConflictSharedMemoryPfS_i)
        /*0068*/ 	.word	0x00000000


	//----- nvinfo : EIATTR_MIN_STACK_SIZE
	.align		4
.L_17:
        /*006c*/ 	.byte	0x04, 0x12
        /*006e*/ 	.short	(.L_19 - .L_18)
	.align		4
.L_18:
        /*0070*/ 	.word	index@(_Z24bankConflictSharedMemoryPfS_i)
        /*0074*/ 	.word	0x00000000


	//----- nvinfo : EIATTR_MIN_STACK_SIZE
	.align		4
.L_19:
        /*0078*/ 	.byte	0x04, 0x12
        /*007a*/ 	.short	(.L_21 - .L_20)
	.align		4
.L_20:
        /*007c*/ 	.word	index@(_Z21optimizedSharedMemoryPfS_i)
        /*0080*/ 	.word	0x00000000


	//----- nvinfo : EIATTR_MIN_STACK_SIZE
	.align		4
.L_21:
        /*0084*/ 	.byte	0x04, 0x12
        /*0086*/ 	.short	(.L_23 - .L_22)
	.align		4
.L_22:
        /*0088*/ 	.word	index@(_Z29uncoalescedGlobalMemoryAccessPfS_i)
        /*008c*/ 	.word	0x00000000


	//----- nvinfo : EIATTR_MIN_STACK_SIZE
	.align		4
.L_23:
        /*0090*/ 	.byte	0x04, 0x12
        /*0092*/ 	.short	(.L_25 - .L_24)
	.align		4
.L_24:
        /*0094*/ 	.word	index@(_Z27coalescedGlobalMemoryAccessPfS_i)
        /*0098*/ 	.word	0x00000000
.L_25:


//--------------------- .nv.compat                --------------------------
	.section	.nv.compat,"",@"SHT_CUDA_COMPAT_INFO"
	.align	4
        /*0000*/ 	.byte	0x02, 0x09, 0x00, 0x00, 0x02, 0x02, 0x01, 0x00, 0x02, 0x05, 0x05, 0x00, 0x03, 0x07, 0x01, 0x01
        /*0010*/ 	.byte	0x02, 0x03, 0x00, 0x00, 0x02, 0x06, 0x01, 0x00, 0x04, 0x0b, 0x08, 0x00, 0x01, 0x00, 0x00, 0x00
        /*0020*/ 	.byte	0x00, 0x00, 0x00, 0x00


//--------------------- .nv.info._Z24bankConflictSharedMemoryPfS_i --------------------------
	.section	.nv.info._Z24bankConflictSharedMemoryPfS_i,"",@"SHT_CUDA_INFO"
	.sectionflags	@""
	.align	4


	//----- nvinfo : EIATTR_CUDA_API_VERSION
	.align		4
        /*0000*/ 	.byte	0x04, 0x37
        /*0002*/ 	.short	(.L_27 - .L_26)
.L_26:
        /*0004*/ 	.word	0x00000082


	//----- nvinfo : EIATTR_KPARAM_INFO
	.align		4
.L_27:
        /*0008*/ 	.byte	0x04, 0x17
        /*000a*/ 	.short	(.L_29 - .L_28)
.L_28:
        /*000c*/ 	.word	0x00000000
        /*0010*/ 	.short	0x0002
        /*0012*/ 	.short	0x0010
        /*0014*/ 	.byte	0x00, 0xf0, 0x11, 0x00


	//----- nvinfo : EIATTR_KPARAM_INFO
	.align		4
.L_29:
        /*0018*/ 	.byte	0x04, 0x17
        /*001a*/ 	.short	(.L_31 - .L_30)
.L_30:
        /*001c*/ 	.word	0x00000000
        /*0020*/ 	.short	0x0001
        /*0022*/ 	.short	0x0008
        /*0024*/ 	.byte	0x00, 0xf5, 0x21, 0x00


	//----- nvinfo : EIATTR_KPARAM_INFO
	.align		4
.L_31:
        /*0028*/ 	.byte	0x04, 0x17
        /*002a*/ 	.short	(.L_33 - .L_32)
.L_32:
        /*002c*/ 	.word	0x00000000
        /*0030*/ 	.short	0x0000
        /*0032*/ 	.short	0x0000
        /*0034*/ 	.byte	0x00, 0xf5, 0x21, 0x00


	//----- nvinfo : EIATTR_SPARSE_MMA_MASK
	.align		4
.L_33:
        /*0038*/ 	.byte	0x03, 0x50
        /*003a*/ 	.short	0x0000


	//----- nvinfo : EIATTR_MAXREG_COUNT
	.align		4
        /*003c*/ 	.byte	0x03, 0x1b
        /*003e*/ 	.short	0x00ff


	//----- nvinfo : EIATTR_NUM_BARRIERS
	.align		4
        /*0040*/ 	.byte	0x02, 0x4c
        /*0042*/ 	.byte	0x01
	.zero		1


	//----- nvinfo : EIATTR_MERCURY_ISA_VERSION
	.align		4
        /*0044*/ 	.byte	0x03, 0x5f
        /*0046*/ 	.short	0x0101


	//----- nvinfo : EIATTR_VRC_CTA_INIT_COUNT
	.align		4
        /*0048*/ 	.byte	0x02, 0x4a
	.zero		1
	.zero		1


	//----- nvinfo : EIATTR_EXIT_INSTR_OFFSETS
	.align		4
        /*004c*/ 	.byte	0x04, 0x1c
        /*004e*/ 	.short	(.L_35 - .L_34)


	//   ....[0]....
.L_34:
        /*0050*/ 	.word	0x00000210


	//   ....[1]....
        /*0054*/ 	.word	0x00000260


	//----- nvinfo : EIATTR_CRS_STACK_SIZE
	.align		4
.L_35:
        /*0058*/ 	.byte	0x04, 0x1e
        /*005a*/ 	.short	(.L_37 - .L_36)
.L_36:
        /*005c*/ 	.word	0x00000000


	//----- nvinfo : EIATTR_CBANK_PARAM_SIZE
	.align		4
.L_37:
        /*0060*/ 	.byte	0x03, 0x19
        /*0062*/ 	.short	0x0014


	//----- nvinfo : EIATTR_PARAM_CBANK
	.align		4
        /*0064*/ 	.byte	0x04, 0x0a
        /*0066*/ 	.short	(.L_39 - .L_38)
	.align		4
.L_38:
        /*0068*/ 	.word	index@(.nv.constant0._Z24bankConflictSharedMemoryPfS_i)
        /*006c*/ 	.short	0x0380
        /*006e*/ 	.short	0x0014


	//----- nvinfo : EIATTR_SW_WAR
	.align		4
.L_39:
        /*0070*/ 	.byte	0x04, 0x36
        /*0072*/ 	.short	(.L_41 - .L_40)
.L_40:
        /*0074*/ 	.word	0x00000008
.L_41:


//--------------------- .nv.info._Z21optimizedSharedMemoryPfS_i --------------------------
	.section	.nv.info._Z21optimizedSharedMemoryPfS_i,"",@"SHT_CUDA_INFO"
	.sectionflags	@""
	.align	4


	//----- nvinfo : EIATTR_CUDA_API_VERSION
	.align		4
        /*0000*/ 	.byte	0x04, 0x37
        /*0002*/ 	.short	(.L_43 - .L_42)
.L_42:
        /*0004*/ 	.word	0x00000082


	//----- nvinfo : EIATTR_KPARAM_INFO
	.align		4
.L_43:
        /*0008*/ 	.byte	0x04, 0x17
        /*000a*/ 	.short	(.L_45 - .L_44)
.L_44:
        /*000c*/ 	.word	0x00000000
        /*0010*/ 	.short	0x0002
        /*0012*/ 	.short	0x0010
        /*0014*/ 	.byte	0x00, 0xf0, 0x11, 0x00


	//----- nvinfo : EIATTR_KPARAM_INFO
	.align		4
.L_45:
        /*0018*/ 	.byte	0x04, 0x17
        /*001a*/ 	.short	(.L_47 - .L_46)
.L_46:
        /*001c*/ 	.word	0x00000000
        /*0020*/ 	.short	0x0001
        /*0022*/ 	.short	0x0008
        /*0024*/ 	.byte	0x00, 0xf5, 0x21, 0x00


	//----- nvinfo : EIATTR_KPARAM_INFO
	.align		4
.L_47:
        /*0028*/ 	.byte	0x04, 0x17
        /*002a*/ 	.short	(.L_49 - .L_48)
.L_48:
        /*002c*/ 	.word	0x00000000
        /*0030*/ 	.short	0x0000
        /*0032*/ 	.short	0x0000
        /*0034*/ 	.byte	0x00, 0xf5, 0x21, 0x00


	//----- nvinfo : EIATTR_SPARSE_MMA_MASK
	.align		4
.L_49:
        /*0038*/ 	.byte	0x03, 0x50
        /*003a*/ 	.short	0x0000


	//----- nvinfo : EIATTR_MAXREG_COUNT
	.align		4
        /*003c*/ 	.byte	0x03, 0x1b
        /*003e*/ 	.short	0x00ff


	//----- nvinfo : EIATTR_NUM_BARRIERS
	.align		4
        /*0040*/ 	.byte	0x02, 0x4c
        /*0042*/ 	.byte	0x01
	.zero		1


	//----- nvinfo : EIATTR_MERCURY_ISA_VERSION
	.align		4
        /*0044*/ 	.byte	0x03, 0x5f
        /*0046*/ 	.short	0x0101


	//----- nvinfo : EIATTR_VRC_CTA_INIT_COUNT
	.align		4
        /*0048*/ 	.byte	0x02, 0x4a
	.zero		1
	.zero		1


	//----- nvinfo : EIATTR_EXIT_INSTR_OFFSETS
	.align		4
        /*004c*/ 	.byte	0x04, 0x1c
        /*004e*/ 	.short	(.L_51 - .L_50)


	//   ....[0]....
.L_50:
        /*0050*/ 	.word	0x00000150


	//   ....[1]....
        /*0054*/ 	.word	0x000001a0


	//----- nvinfo : EIATTR_CBANK_PARAM_SIZE
	.align		4
.L_51:
        /*0058*/ 	.byte	0x03, 0x19
        /*005a*/ 	.short	0x0014


	//----- nvinfo : EIATTR_PARAM_CBANK
	.align		4
        /*005c*/ 	.byte	0x04, 0x0a
        /*005e*/ 	.short	(.L_53 - .L_52)
	.align		4
.L_52:
        /*0060*/ 	.word	index@(.nv.constant0._Z21optimizedSharedMemoryPfS_i)
        /*0064*/ 	.short	0x0380
        /*0066*/ 	.short	0x0014


	//----- nvinfo : EIATTR_SW_WAR
	.align		4
.L_53:
        /*0068*/ 	.byte	0x04, 0x36
        /*006a*/ 	.short	(.L_55 - .L_54)
.L_54:
        /*006c*/ 	.word	0x00000008
.L_55:


//--------------------- .nv.info._Z29uncoalescedGlobalMemoryAccessPfS_i --------------------------
	.section	.nv.info._Z29uncoalescedGlobalMemoryAccessPfS_i,"",@"SHT_CUDA_INFO"
	.sectionflags	@""
	.align	4


	//----- nvinfo : EIATTR_CUDA_API_VERSION
	.align		4
        /*0000*/ 	.byte	0x04, 0x37
        /*0002*/ 	.short	(.L_57 - .L_56)
.L_56:
        /*0004*/ 	.word	0x00000082


	//----- nvinfo : EIATTR_KPARAM_INFO
	.align		4
.L_57:
        /*0008*/ 	.byte	0x04, 0x17
        /*000a*/ 	.short	(.L_59 - .L_58)
.L_58:
        /*000c*/ 	.word	0x00000000
        /*0010*/ 	.short	0x0002
        /*0012*/ 	.short	0x0010
        /*0014*/ 	.byte	0x00, 0xf0, 0x11, 0x00


	//----- nvinfo : EIATTR_KPARAM_INFO
	.align		4
.L_59:
        /*0018*/ 	.byte	0x04, 0x17
        /*001a*/ 	.short	(.L_61 - .L_60)
.L_60:
        /*001c*/ 	.word	0x00000000
        /*0020*/ 	.short	0x0001
        /*0022*/ 	.short	0x0008
        /*0024*/ 	.byte	0x00, 0xf5, 0x21, 0x00


	//----- nvinfo : EIATTR_KPARAM_INFO
	.align		4
.L_61:
        /*0028*/ 	.byte	0x04, 0x17
        /*002a*/ 	.short	(.L_63 - .L_62)
.L_62:
        /*002c*/ 	.word	0x00000000
        /*0030*/ 	.short	0x0000
        /*0032*/ 	.short	0x0000
        /*0034*/ 	.byte	0x00, 0xf5, 0x21, 0x00


	//----- nvinfo : EIATTR_SPARSE_MMA_MASK
	.align		4
.L_63:
        /*0038*/ 	.byte	0x03, 0x50
        /*003a*/ 	.short	0x0000


	//----- nvinfo : EIATTR_MAXREG_COUNT
	.align		4
        /*003c*/ 	.byte	0x03, 0x1b
        /*003e*/ 	.short	0x00ff


	//----- nvinfo : EIATTR_MERCURY_ISA_VERSION
	.align		4
        /*0040*/ 	.byte	0x03, 0x5f
        /*0042*/ 	.short	0x0101


	//----- nvinfo : EIATTR_VRC_CTA_INIT_COUNT
	.align		4
        /*0044*/ 	.byte	0x02, 0x4a
	.zero		1
	.zero		1


	//----- nvinfo : EIATTR_EXIT_INSTR_OFFSETS
	.align		4
        /*0048*/ 	.byte	0x04, 0x1c
        /*004a*/ 	.short	(.L_65 - .L_64)


	//   ....[0]....
.L_64:
        /*004c*/ 	.word	0x00000070


	//   ....[1]....
        /*0050*/ 	.word	0x00000260


	//----- nvinfo : EIATTR_CBANK_PARAM_SIZE
	.align		4
.L_65:
        /*0054*/ 	.byte	0x03, 0x19
        /*0056*/ 	.short	0x0014


	//----- nvinfo : EIATTR_PARAM_CBANK
	.align		4
        /*0058*/ 	.byte	0x04, 0x0a
        /*005a*/ 	.short	(.L_67 - .L_66)
	.align		4
.L_66:
        /*005c*/ 	.word	index@(.nv.constant0._Z29uncoalescedGlobalMemoryAccessPfS_i)
        /*0060*/ 	.short	0x0380
        /*0062*/ 	.short	0x0014


	//----- nvinfo : EIATTR_SW_WAR
	.align		4
.L_67:
        /*0064*/ 	.byte	0x04, 0x36
        /*0066*/ 	.short	(.L_69 - .L_68)
.L_68:
        /*0068*/ 	.word	0x00000008
.L_69:


//--------------------- .nv.info._Z27coalescedGlobalMemoryAccessPfS_i --------------------------
	.section	.nv.info._Z27coalescedGlobalMemoryAccessPfS_i,"",@"SHT_CUDA_INFO"
	.sectionflags	@""
	.align	4


	//----- nvinfo : EIATTR_CUDA_API_VERSION
	.align		4
        /*0000*/ 	.byte	0x04, 0x37
        /*0002*/ 	.short	(.L_71 - .L_70)
.L_70:
        /*0004*/ 	.word	0x00000082


	//----- nvinfo : EIATTR_KPARAM_INFO
	.align		4
.L_71:
        /*0008*/ 	.byte	0x04, 0x17
        /*000a*/ 	.short	(.L_73 - .L_72)
.L_72:
        /*000c*/ 	.word	0x00000000
        /*0010*/ 	.short	0x0002
        /*0012*/ 	.short	0x0010
        /*0014*/ 	.byte	0x00, 0xf0, 0x11, 0x00


	//----- nvinfo : EIATTR_KPARAM_INFO
	.align		4
.L_73:
        /*0018*/ 	.byte	0x04, 0x17
        /*001a*/ 	.short	(.L_75 - .L_74)
.L_74:
        /*001c*/ 	.word	0x00000000
        /*0020*/ 	.short	0x0001
        /*0022*/ 	.short	0x0008
        /*0024*/ 	.byte	0x00, 0xf5, 0x21, 0x00


	//----- nvinfo : EIATTR_KPARAM_INFO
	.align		4
.L_75:
        /*0028*/ 	.byte	0x04, 0x17
        /*002a*/ 	.short	(.L_77 - .L_76)
.L_76:
        /*002c*/ 	.word	0x00000000
        /*0030*/ 	.short	0x0000
        /*0032*/ 	.short	0x0000
        /*0034*/ 	.byte	0x00, 0xf5, 0x21, 0x00


	//----- nvinfo : EIATTR_SPARSE_MMA_MASK
	.align		4
.L_77:
        /*0038*/ 	.byte	0x03, 0x50
        /*003a*/ 	.short	0x0000


	//----- nvinfo : EIATTR_MAXREG_COUNT
	.align		4
        /*003c*/ 	.byte	0x03, 0x1b
        /*003e*/ 	.short	0x00ff


	//----- nvinfo : EIATTR_MERCURY_ISA_VERSION
	.align		4
        /*0040*/ 	.byte	0x03, 0x5f
        /*0042*/ 	.short	0x0101


	//----- nvinfo : EIATTR_VRC_CTA_INIT_COUNT
	.align		4
        /*0044*/ 	.byte	0x02, 0x4a
	.zero		1
	.zero		1


	//----- nvinfo : EIATTR_EXIT_INSTR_OFFSETS
	.align		4
        /*0048*/ 	.byte	0x04, 0x1c
        /*004a*/ 	.short	(.L_79 - .L_78)


	//   ....[0]....
.L_78:
        /*004c*/ 	.word	0x00000070


	//   ....[1]....
        /*0050*/ 	.word	0x00000100


	//----- nvinfo : EIATTR_CBANK_PARAM_SIZE
	.align		4
.L_79:
        /*0054*/ 	.byte	0x03, 0x19
        /*0056*/ 	.short	0x0014


	//----- nvinfo : EIATTR_PARAM_CBANK
	.align		4
        /*0058*/ 	.byte	0x04, 0x0a
        /*005a*/ 	.short	(.L_81 - .L_80)
	.align		4
.L_80:
        /*005c*/ 	.word	index@(.nv.constant0._Z27coalescedGlobalMemoryAccessPfS_i)
        /*0060*/ 	.short	0x0380
        /*0062*/ 	.short	0x0014


	//----- nvinfo : EIATTR_SW_WAR
	.align		4
.L_81:
        /*0064*/ 	.byte	0x04, 0x36
        /*0066*/ 	.short	(.L_83 - .L_82)
.L_82:
        /*0068*/ 	.word	0x00000008
.L_83:


//--------------------- .nv.callgraph             --------------------------
	.section	.nv.callgraph,"",@"SHT_CUDA_CALLGRAPH"
	.align	4
	.sectionentsize	8
	.align		4
        /*0000*/ 	.word	0x00000000
	.align		4
        /*0004*/ 	.word	0xffffffff
	.align		4
        /*0008*/ 	.word	0x00000000
	.align		4
        /*000c*/ 	.word	0xfffffffe
	.align		4
        /*0010*/ 	.word	0x00000000
	.align		4
        /*0014*/ 	.word	0xfffffffd
	.align		4
        /*0018*/ 	.word	0x00000000
	.align		4
        /*001c*/ 	.word	0xfffffffc


//--------------------- .text._Z24bankConflictSharedMemoryPfS_i --------------------------
	.section	.text._Z24bankConflictSharedMemoryPfS_i,"ax",@progbits
	.align	128
        .global         _Z24bankConflictSharedMemoryPfS_i
        .type           _Z24bankConflictSharedMemoryPfS_i,@function
        .size           _Z24bankConflictSharedMemoryPfS_i,(.L_x_6 - _Z24bankConflictSharedMemoryPfS_i)
        .other          _Z24bankConflictSharedMemoryPfS_i,@"STO_CUDA_ENTRY STV_DEFAULT"
_Z24bankConflictSharedMemoryPfS_i:
.text._Z24bankConflictSharedMemoryPfS_i:
[----:B------:R-:W-:Y:S01]  /*0000*/  LDC R1, c[0x0][0x37c] ;  /* 0x0000df00ff017b82 */ /* 0x000fe20000000800 */
[----:B------:R-:W0:Y:S07]  /*0010*/  S2R R5, SR_TID.X ;  /* 0x0000000000057919 */ /* 0x000e2e0000002100 */
[----:B------:R-:W0:Y:S01]  /*0020*/  S2UR UR4, SR_CTAID.X ;  /* 0x00000000000479c3 */ /* 0x000e220000002500 */
[----:B------:R-:W1:Y:S01]  /*0030*/  LDCU UR5, c[0x0][0x390] ;  /* 0x00007200ff0577ac */ /* 0x000e620008000800 */
[----:B------:R-:W2:Y:S06]  /*0040*/  LDCU.64 UR6, c[0x0][0x358] ;  /* 0x00006b00ff0677ac */ /* 0x000eac0008000a00 */
[----:B------:R-:W0:Y:S02]  /*0050*/  LDC R6, c[0x0][0x360] ;  /* 0x0000d800ff067b82 */ /* 0x000e240000000800 */
[----:B0-----:R-:W-:-:S05]  /*0060*/  IMAD R0, R6, UR4, R5 ;  /* 0x0000000406007c24 */ /* 0x001fca000f8e0205 */
[----:B-1----:R-:W-:-:S13]  /*0070*/  ISETP.GE.AND P0, PT, R0, UR5, PT ;  /* 0x0000000500007c0c */ /* 0x002fda000bf06270 */
[----:B------:R-:W0:Y:S02]  /*0080*/  @!P0 LDC.64 R2, c[0x0][0x380] ;  /* 0x0000e000ff028b82 */ /* 0x000e240000000a00 */
[----:B0-----:R-:W-:-:S06]  /*0090*/  @!P0 IMAD.WIDE R2, R0, 0x4, R2 ;  /* 0x0000000400028825 */ /* 0x001fcc00078e0202 */
[----:B--2---:R-:W2:Y:S01]  /*00a0*/  @!P0 LDG.E R3, desc[UR6][R2.64] ;  /* 0x0000000602038981 */ /* 0x004ea2000c1e1900 */
[----:B------:R-:W0:Y:S01]  /*00b0*/  S2UR UR5, SR_CgaCtaId ;  /* 0x00000000000579c3 */ /* 0x000e220000008800 */
[----:B------:R-:W-:Y:S01]  /*00c0*/  UMOV UR4, 0x400 ;  /* 0x0000040000047882 */ /* 0x000fe20000000000 */
[----:B------:R-:W-:Y:S01]  /*00d0*/  BSSY.RECONVERGENT B0, `(.L_x_0) ;  /* 0x0000010000007945 */ /* 0x000fe20003800200 */
[----:B0-----:R-:W-:-:S06]  /*00e0*/  ULEA UR4, UR5, UR4, 0x18 ;  /* 0x0000000405047291 */ /* 0x001fcc000f8ec0ff */
[----:B------:R-:W-:-:S05]  /*00f0*/  LEA R4, R5, UR4, 0x2 ;  /* 0x0000000405047c11 */ /* 0x000fca000f8e10ff */
[----:B--2---:R0:W-:Y:S01]  /*0100*/  @!P0 STS [R4], R3 ;  /* 0x0000000304008388 */ /* 0x0041e20000000800 */
[----:B------:R-:W-:Y:S06]  /*0110*/  BAR.SYNC.DEFER_BLOCKING 0x0 ;  /* 0x0000000000007b1d */ /* 0x000fec0000010000 */
[----:B------:R-:W-:Y:S05]  /*0120*/  @P0 BRA `(.L_x_1) ;  /* 0x0000000000280947 */ /* 0x000fea0003800000 */
[----:B------:R-:W-:Y:S01]  /*0130*/  IMAD.SHL.U32 R2, R5, 0x20, RZ ;  /* 0x0000002005027824 */ /* 0x000fe200078e00ff */
[----:B------:R-:W-:-:S04]  /*0140*/  LOP3.LUT R6, R6, 0xffff, RZ, 0xc0, !PT ;  /* 0x0000ffff06067812 */ /* 0x000fc800078ec0ff */
[----:B------:R-:W-:Y:S02]  /*0150*/  LOP3.LUT R5, R2, 0xffff, RZ, 0xc0, !PT ;  /* 0x0000ffff02057812 */ /* 0x000fe400078ec0ff */
[----:B------:R-:W-:-:S07]  /*0160*/  MOV R9, 0x180 ;  /* 0x0000018000097802 */ /* 0x000fce0000000f00 */
[----:B0-----:R-:W-:Y:S05]  /*0170*/  CALL.REL.NOINC `($__internal_0_$__cuda_sm20_rem_u16) ;  /* 0x00000000003c7944 */ /* 0x001fea0003c00000 */
[----:B------:R-:W-:-:S04]  /*0180*/  LOP3.LUT R2, R6, 0xffff, RZ, 0xc0, !PT ;  /* 0x0000ffff06027812 */ /* 0x000fc800078ec0ff */
[----:B------:R-:W-:-:S06]  /*0190*/  LEA R2, R2, UR4, 0x2 ;  /* 0x0000000402027c11 */ /* 0x000fcc000f8e10ff */
[----:B------:R-:W0:Y:S02]  /*01a0*/  LDS R2, [R2] ;  /* 0x0000000002027984 */ /* 0x000e240000000800 */
[----:B0-----:R-:W-:-:S05]  /*01b0*/  FADD R3, R2, R2 ;  /* 0x0000000202037221 */ /* 0x001fca0000000000 */
[----:B------:R1:W-:Y:S02]  /*01c0*/  STS [R4], R3 ;  /* 0x0000000304007388 */ /* 0x0003e40000000800 */
.L_x_1:
[----:B------:R-:W-:Y:S05]  /*01d0*/  BSYNC.RECONVERGENT B0 ;  /* 0x0000000000007941 */ /* 0x000fea0003800200 */
.L_x_0:
[----:B------:R-:W2:Y:S01]  /*01e0*/  LDCU UR5, c[0x0][0x390] ;  /* 0x00007200ff0577ac */ /* 0x000ea20008000800 */
[----:B------:R-:W-:Y:S01]  /*01f0*/  BAR.SYNC.DEFER_BLOCKING 0x0 ;  /* 0x0000000000007b1d */ /* 0x000fe20000010000 */
[----:B--2---:R-:W-:-:S13]  /*0200*/  ISETP.GE.AND P0, PT, R0, UR5, PT ;  /* 0x0000000500007c0c */ /* 0x004fda000bf06270 */
[----:B------:R-:W-:Y:S05]  /*0210*/  @P0 EXIT ;  /* 0x000000000000094d */ /* 0x000fea0003800000 */
[----:B------:R-:W2:Y:S01]  /*0220*/  LDS R5, [R4] ;  /* 0x0000000004057984 */ /* 0x000ea20000000800 */
[----:B01----:R-:W0:Y:S02]  /*0230*/  LDC.64 R2, c[0x0][0x388] ;  /* 0x0000e200ff027b82 */ /* 0x003e240000000a00 */
[----:B0-----:R-:W-:-:S05]  /*0240*/  IMAD.WIDE R2, R0, 0x4, R2 ;  /* 0x0000000400027825 */ /* 0x001fca00078e0202 */
[----:B--2---:R-:W-:Y:S01]  /*0250*/  STG.E desc[UR6][R2.64], R5 ;  /* 0x0000000502007986 */ /* 0x004fe2000c101906 */
[----:B------:R-:W-:Y:S05]  /*0260*/  EXIT ;  /* 0x000000000000794d */ /* 0x000fea0003800000 */
        .weak           $__internal_0_$__cuda_sm20_rem_u16
        .type           $__internal_0_$__cuda_sm20_rem_u16,@function
        .size           $__internal_0_$__cuda_sm20_rem_u16,(.L_x_6 - $__internal_0_$__cuda_sm20_rem_u16)
$__internal_0_$__cuda_sm20_rem_u16:
[----:B------:R-:W0:Y:S01]  /*0270*/  I2F.U16 R2, R6 ;  /* 0x0000000600027306 */ /* 0x000e220000101000 */
[----:B------:R-:W-:Y:S01]  /*0280*/  IMAD.MOV.U32 R3, RZ, RZ, 0x4b800000 ;  /* 0x4b800000ff037424 */ /* 0x000fe200078e00ff */
[C---:B0-----:R-:W-:Y:S02]  /*0290*/  FSETP.GEU.AND P1, PT, |R2|.reuse, 1.175494350822287508e-38, PT ;  /* 0x008000000200780b */ /* 0x041fe40003f2e200 */
[----:B------:R-:W-:Y:S02]  /*02a0*/  FSETP.GT.AND P0, PT, |R2|, 8.50705917302346158658e+37, PT ;  /* 0x7e8000000200780b */ /* 0x000fe40003f04200 */
[----:B------:R-:W-:-:S04]  /*02b0*/  FSEL R3, R3, 1, !P1 ;  /* 0x3f80000003037808 */ /* 0x000fc80004800000 */
[----:B------:R-:W-:Y:S02]  /*02c0*/  FSEL R3, R3, 0.25, !P0 ;  /* 0x3e80000003037808 */ /* 0x000fe40004000000 */
[----:B------:R-:W-:-:S03]  /*02d0*/  ISETP.NE.U32.AND P0, PT, R6, RZ, PT ;  /* 0x000000ff0600720c */ /* 0x000fc60003f05070 */
[----:B------:R-:W-:Y:S02]  /*02e0*/  FMUL R7, R2, R3 ;  /* 0x0000000302077220 */ /* 0x000fe40000400000 */
[----:B------:R-:W-:Y:S08]  /*02f0*/  I2F.U16.RZ R2, R5 ;  /* 0x0000000500027306 */ /* 0x000ff0000010d000 */
[----:B------:R-:W0:Y:S02]  /*0300*/  MUFU.RCP R8, R7 ;  /* 0x0000000700087308 */ /* 0x000e240000001000 */
[----:B0-----:R-:W-:-:S04]  /*0310*/  FMUL R8, R3, R8 ;  /* 0x0000000803087220 */ /* 0x001fc80000400000 */
[----:B------:R-:W-:-:S04]  /*0320*/  VIADD R3, R8, 0x2 ;  /* 0x0000000208037836 */ /* 0x000fc80000000000 */
[----:B------:R-:W-:Y:S01]  /*0330*/  FMUL.RZ R8, R2, R3 ;  /* 0x0000000302087220 */ /* 0x000fe2000040c000 */
[----:B------:R-:W-:-:S05]  /*0340*/  HFMA2 R3, -RZ, RZ, 0, 0 ;  /* 0x00000000ff037431 */ /* 0x000fca00000001ff */
[----:B------:R-:W0:Y:S02]  /*0350*/  F2I.U32.TRUNC.NTZ R8, R8 ;  /* 0x0000000800087305 */ /* 0x000e24000020f000 */
[----:B0-----:R-:W-:-:S04]  /*0360*/  LOP3.LUT R2, R8, 0xffff, RZ, 0xc0, !PT ;  /* 0x0000ffff08027812 */ /* 0x001fc800078ec0ff */
[----:B------:R-:W-:-:S05]  /*0370*/  IADD3 R2, PT, PT, -R2, RZ, RZ ;  /* 0x000000ff02027210 */ /* 0x000fca0007ffe1ff */
[----:B------:R-:W-:Y:S02]  /*0380*/  IMAD R6, R6, R2, R5 ;  /* 0x0000000206067224 */ /* 0x000fe400078e0205 */
[----:B------:R-:W-:Y:S02]  /*0390*/  IMAD.MOV.U32 R2, RZ, RZ, R9 ;  /* 0x000000ffff027224 */ /* 0x000fe400078e0009 */
[----:B------:R-:W-:Y:S02]  /*03a0*/  @!P0 IMAD.MOV.U32 R6, RZ, RZ, -0x1 ;  /* 0xffffffffff068424 */ /* 0x000fe400078e00ff */
[----:B------:R-:W-:Y:S05]  /*03b0*/  RET.REL.NODEC R2 `(_Z24bankConflictSharedMemoryPfS_i) ;  /* 0xfffffffc02107950 */ /* 0x000fea0003c3ffff */
.L_x_2:
[----:B------:R-:W-:-:S00]  /*03c0*/  BRA `(.L_x_2) ;  /* 0xfffffffc00fc7947 */ /* 0x000fc0000383ffff */
[----:B------:R-:W-:-:S00]  /*03d0*/  NOP ;  /* 0x0000000000007918 */ /* 0x000fc00000000000 */
        /* <DEDUP_REMOVED lines=10> */
.L_x_6:


//--------------------- .text._Z21optimizedSharedMemoryPfS_i --------------------------
	.section	.text._Z21optimizedSharedMemoryPfS_i,"ax",@progbits
	.align	128
        .global         _Z21optimizedSharedMemoryPfS_i
        .type           _Z21optimizedSharedMemoryPfS_i,@function
        .size           _Z21optimizedSharedMemoryPfS_i,(.L_x_8 - _Z21optimizedSharedMemoryPfS_i)
        .other          _Z21optimizedSharedMemoryPfS_i,@"STO_CUDA_ENTRY STV_DEFAULT"
_Z21optimizedSharedMemoryPfS_i:
.text._Z21optimizedSharedMemoryPfS_i:
        /* <DEDUP_REMOVED lines=12> */
[----:B------:R-:W-:Y:S02]  /*00c0*/  UMOV UR4, 0x400 ;  /* 0x0000040000047882 */ /* 0x000fe40000000000 */
[----:B0-----:R-:W-:-:S06]  /*00d0*/  ULEA UR4, UR5, UR4, 0x18 ;  /* 0x0000000405047291 */ /* 0x001fcc000f8ec0ff */
[----:B------:R-:W-:-:S05]  /*00e0*/  LEA R0, R0, UR4, 0x2 ;  /* 0x0000000400007c11 */ /* 0x000fca000f8e10ff */
[----:B--2---:R-:W-:Y:S01]  /*00f0*/  @!P0 STS [R0], R3 ;  /* 0x0000000300008388 */ /* 0x004fe20000000800 */
[----:B------:R-:W-:Y:S06]  /*0100*/  BAR.SYNC.DEFER_BLOCKING 0x0 ;  /* 0x0000000000007b1d */ /* 0x000fec0000010000 */
[----:B------:R-:W0:Y:S02]  /*0110*/  @!P0 LDS R4, [R0] ;  /* 0x0000000000048984 */ /* 0x000e240000000800 */
[----:B0-----:R-:W-:-:S05]  /*0120*/  @!P0 FADD R7, R4, R4 ;  /* 0x0000000404078221 */ /* 0x001fca0000000000 */
[----:B------:R0:W-:Y:S01]  /*0130*/  @!P0 STS [R0], R7 ;  /* 0x0000000700008388 */ /* 0x0001e20000000800 */
[----:B------:R-:W-:Y:S06]  /*0140*/  BAR.SYNC.DEFER_BLOCKING 0x0 ;  /* 0x0000000000007b1d */ /* 0x000fec0000010000 */
[----:B------:R-:W-:Y:S05]  /*0150*/  @P0 EXIT ;  /* 0x000000000000094d */ /* 0x000fea0003800000 */
[----:B0-----:R-:W0:Y:S01]  /*0160*/  LDS R7, [R0] ;  /* 0x0000000000077984 */ /* 0x001e220000000800 */
[----:B------:R-:W1:Y:S02]  /*0170*/  LDC.64 R2, c[0x0][0x388] ;  /* 0x0000e200ff027b82 */ /* 0x000e640000000a00 */
[----:B-1----:R-:W-:-:S05]  /*0180*/  IMAD.WIDE R2, R5, 0x4, R2 ;  /* 0x0000000405027825 */ /* 0x002fca00078e0202 */
[----:B0-----:R-:W-:Y:S01]  /*0190*/  STG.E desc[UR6][R2.64], R7 ;  /* 0x0000000702007986 */ /* 0x001fe2000c101906 */
[----:B------:R-:W-:Y:S05]  /*01a0*/  EXIT ;  /* 0x000000000000794d */ /* 0x000fea0003800000 */
.L_x_3:
        /* <DEDUP_REMOVED lines=13> */
.L_x_8:


//--------------------- .text._Z29uncoalescedGlobalMemoryAccessPfS_i --------------------------
	.section	.text._Z29uncoalescedGlobalMemoryAccessPfS_i,"ax",@progbits
	.align	128
        .global         _Z29uncoalescedGlobalMemoryAccessPfS_i
        .type           _Z29uncoalescedGlobalMemoryAccessPfS_i,@function
        .size           _Z29uncoalescedGlobalMemoryAccessPfS_i,(.L_x_9 - _Z29uncoalescedGlobalMemoryAccessPfS_i)
        .other          _Z29uncoalescedGlobalMemoryAccessPfS_i,@"STO_CUDA_ENTRY STV_DEFAULT"
_Z29uncoalescedGlobalMemoryAccessPfS_i:
.text._Z29uncoalescedGlobalMemoryAccessPfS_i:
[----:B------:R-:W-:Y:S01]  /*0000*/  LDC R1, c[0x0][0x37c] ;  /* 0x0000df00ff017b82 */ /* 0x000fe20000000800 */
[----:B------:R-:W0:Y:S07]  /*0010*/  S2R R0, SR_TID.X ;  /* 0x0000000000007919 */ /* 0x000e2e0000002100 */
[----:B------:R-:W0:Y:S08]  /*0020*/  S2UR UR4, SR_CTAID.X ;  /* 0x00000000000479c3 */ /* 0x000e300000002500 */
[----:B------:R-:W0:Y:S08]  /*0030*/  LDC R7, c[0x0][0x360] ;  /* 0x0000d800ff077b82 */ /* 0x000e300000000800 */
[----:B------:R-:W1:Y:S01]  /*0040*/  LDC R6, c[0x0][0x390] ;  /* 0x0000e400ff067b82 */ /* 0x000e620000000800 */
[----:B0-----:R-:W-:-:S05]  /*0050*/  IMAD R7, R7, UR4, R0 ;  /* 0x0000000407077c24 */ /* 0x001fca000f8e0200 */
[----:B-1----:R-:W-:-:S13]  /*0060*/  ISETP.GE.AND P0, PT, R7, R6, PT ;  /* 0x000000060700720c */ /* 0x002fda0003f06270 */
[----:B------:R-:W-:Y:S05]  /*0070*/  @P0 EXIT ;  /* 0x000000000000094d */ /* 0x000fea0003800000 */
[----:B------:R-:W-:Y:S01]  /*0080*/  IABS R5, R6 ;  /* 0x0000000600057213 */ /* 0x000fe20000000000 */
[----:B------:R-:W0:Y:S01]  /*0090*/  LDCU.64 UR4, c[0x0][0x358] ;  /* 0x00006b00ff0477ac */ /* 0x000e220008000a00 */
[----:B------:R-:W-:Y:S02]  /*00a0*/  SHF.L.U32 R0, R7, 0x5, RZ ;  /* 0x0000000507007819 */ /* 0x000fe400000006ff */
[----:B------:R-:W1:Y:S02]  /*00b0*/  I2F.RP R4, R5 ;  /* 0x0000000500047306 */ /* 0x000e640000209400 */
[----:B------:R-:W-:-:S06]  /*00c0*/  ISETP.GE.AND P2, PT, R0, RZ, PT ;  /* 0x000000ff0000720c */ /* 0x000fcc0003f46270 */
[----:B-1----:R-:W1:Y:S02]  /*00d0*/  MUFU.RCP R4, R4 ;  /* 0x0000000400047308 */ /* 0x002e640000001000 */
[----:B-1----:R-:W-:-:S06]  /*00e0*/  VIADD R2, R4, 0xffffffe ;  /* 0x0ffffffe04027836 */ /* 0x002fcc0000000000 */
[----:B------:R1:W2:Y:S02]  /*00f0*/  F2I.FTZ.U32.TRUNC.NTZ R3, R2 ;  /* 0x0000000200037305 */ /* 0x0002a4000021f000 */
[----:B-1----:R-:W-:Y:S02]  /*0100*/  IMAD.MOV.U32 R2, RZ, RZ, RZ ;  /* 0x000000ffff027224 */ /* 0x002fe400078e00ff */
[----:B--2---:R-:W-:-:S04]  /*0110*/  IMAD.MOV R8, RZ, RZ, -R3 ;  /* 0x000000ffff087224 */ /* 0x004fc800078e0a03 */
[----:B------:R-:W-:Y:S01]  /*0120*/  IMAD R9, R8, R5, RZ ;  /* 0x0000000508097224 */ /* 0x000fe200078e02ff */
[----:B------:R-:W-:-:S03]  /*0130*/  IABS R8, R0 ;  /* 0x0000000000087213 */ /* 0x000fc60000000000 */
[----:B------:R-:W-:-:S06]  /*0140*/  IMAD.HI.U32 R3, R3, R9, R2 ;  /* 0x0000000903037227 */ /* 0x000fcc00078e0002 */
[----:B------:R-:W-:-:S05]  /*0150*/  IMAD.HI.U32 R3, R3, R8, RZ ;  /* 0x0000000803037227 */ /* 0x000fca00078e00ff */
[----:B------:R-:W-:-:S05]  /*0160*/  IADD3 R3, PT, PT, -R3, RZ, RZ ;  /* 0x000000ff03037210 */ /* 0x000fca0007ffe1ff */
[C---:B------:R-:W-:Y:S02]  /*0170*/  IMAD R4, R5.reuse, R3, R8 ;  /* 0x0000000305047224 */ /* 0x040fe400078e0208 */
[----:B------:R-:W1:Y:S03]  /*0180*/  LDC.64 R2, c[0x0][0x380] ;  /* 0x0000e000ff027b82 */ /* 0x000e660000000a00 */
[----:B------:R-:W-:-:S13]  /*0190*/  ISETP.GT.U32.AND P0, PT, R5, R4, PT ;  /* 0x000000040500720c */ /* 0x000fda0003f04070 */
[----:B------:R-:W-:Y:S01]  /*01a0*/  @!P0 IMAD.IADD R4, R4, 0x1, -R5 ;  /* 0x0000000104048824 */ /* 0x000fe200078e0a05 */
[----:B------:R-:W-:-:S04]  /*01b0*/  ISETP.NE.AND P0, PT, R6, RZ, PT ;  /* 0x000000ff0600720c */ /* 0x000fc80003f05270 */
[----:B------:R-:W-:-:S13]  /*01c0*/  ISETP.GT.U32.AND P1, PT, R5, R4, PT ;  /* 0x000000040500720c */ /* 0x000fda0003f24070 */
[----:B------:R-:W-:-:S04]  /*01d0*/  @!P1 IADD3 R4, PT, PT, R4, -R5, RZ ;  /* 0x8000000504049210 */ /* 0x000fc80007ffe0ff */
[----:B------:R-:W-:Y:S02]  /*01e0*/  @!P2 IADD3 R4, PT, PT, -R4, RZ, RZ ;  /* 0x000000ff0404a210 */ /* 0x000fe40007ffe1ff */
[----:B------:R-:W-:-:S05]  /*01f0*/  @!P0 LOP3.LUT R4, RZ, R6, RZ, 0x33, !PT ;  /* 0x00000006ff048212 */ /* 0x000fca00078e33ff */
[----:B-1----:R-:W-:Y:S02]  /*0200*/  IMAD.WIDE R2, R4, 0x4, R2 ;  /* 0x0000000404027825 */ /* 0x002fe400078e0202 */
[----:B------:R-:W1:Y:S04]  /*0210*/  LDC.64 R4, c[0x0][0x388] ;  /* 0x0000e200ff047b82 */ /* 0x000e680000000a00 */
[----:B0-----:R-:W2:Y:S01]  /*0220*/  LDG.E R2, desc[UR4][R2.64] ;  /* 0x0000000402027981 */ /* 0x001ea2000c1e1900 */
[----:B-1----:R-:W-:-:S04]  /*0230*/  IMAD.WIDE R4, R7, 0x4, R4 ;  /* 0x0000000407047825 */ /* 0x002fc800078e0204 */
[----:B--2---:R-:W-:-:S05]  /*0240*/  FADD R7, R2, R2 ;  /* 0x0000000202077221 */ /* 0x004fca0000000000 */
[----:B------:R-:W-:Y:S01]  /*0250*/  STG.E desc[UR4][R4.64], R7 ;  /* 0x0000000704007986 */ /* 0x000fe2000c101904 */
[----:B------:R-:W-:Y:S05]  /*0260*/  EXIT ;  /* 0x000000000000794d */ /* 0x000fea0003800000 */
.L_x_4:
        /* <DEDUP_REMOVED lines=9> */
.L_x_9:


//--------------------- .text._Z27coalescedGlobalMemoryAccessPfS_i --------------------------
	.section	.text._Z27coalescedGlobalMemoryAccessPfS_i,"ax",@progbits
	.align	128
        .global         _Z27coalescedGlobalMemoryAccessPfS_i
        .type           _Z27coalescedGlobalMemoryAccessPfS_i,@function
        .size           _Z27coalescedGlobalMemoryAccessPfS_i,(.L_x_10 - _Z27coalescedGlobalMemoryAccessPfS_i)
        .other          _Z27coalescedGlobalMemoryAccessPfS_i,@"STO_CUDA_ENTRY STV_DEFAULT"
_Z27coalescedGlobalMemoryAccessPfS_i:
.text._Z27coalescedGlobalMemoryAccessPfS_i:
[----:B------:R-:W-:Y:S01]  /*0000*/  LDC R1, c[0x0][0x37c] ;  /* 0x0000df00ff017b82 */ /* 0x000fe20000000800 */
[----:B------:R-:W0:Y:S07]  /*0010*/  S2R R0, SR_TID.X ;  /* 0x0000000000007919 */ /* 0x000e2e0000002100 */
[----:B------:R-:W0:Y:S01]  /*0020*/  S2UR UR4, SR_CTAID.X ;  /* 0x00000000000479c3 */ /* 0x000e220000002500 */
[----:B------:R-:W1:Y:S07]  /*0030*/  LDCU UR5, c[0x0][0x390] ;  /* 0x00007200ff0577ac */ /* 0x000e6e0008000800 */
[----:B------:R-:W0:Y:S02]  /*0040*/  LDC R7, c[0x0][0x360] ;  /* 0x0000d800ff077b82 */ /* 0x000e240000000800 */
[----:B0-----:R-:W-:-:S05]  /*0050*/  IMAD R7, R7, UR4, R0 ;  /* 0x0000000407077c24 */ /* 0x001fca000f8e0200 */
[----:B-1----:R-:W-:-:S13]  /*0060*/  ISETP.GE.AND P0, PT, R7, UR5, PT ;  /* 0x0000000507007c0c */ /* 0x002fda000bf06270 */
[----:B------:R-:W-:Y:S05]  /*0070*/  @P0 EXIT ;  /* 0x000000000000094d */ /* 0x000fea0003800000 */
[----:B------:R-:W0:Y:S01]  /*0080*/  LDC.64 R2, c[0x0][0x380] ;  /* 0x0000e000ff027b82 */ /* 0x000e220000000a00 */
[----:B------:R-:W1:Y:S07]  /*0090*/  LDCU.64 UR4, c[0x0][0x358] ;  /* 0x00006b00ff0477ac */ /* 0x000e6e0008000a00 */
[----:B------:R-:W2:Y:S01]  /*00a0*/  LDC.64 R4, c[0x0][0x388] ;  /* 0x0000e200ff047b82 */ /* 0x000ea20000000a00 */
[----:B0-----:R-:W-:-:S06]  /*00b0*/  IMAD.WIDE R2, R7, 0x4, R2 ;  /* 0x0000000407027825 */ /* 0x001fcc00078e0202 */
[----:B-1----:R-:W3:Y:S01]  /*00c0*/  LDG.E R2, desc[UR4][R2.64] ;  /* 0x0000000402027981 */ /* 0x002ee2000c1e1900 */
[----:B--2---:R-:W-:-:S04]  /*00d0*/  IMAD.WIDE R4, R7, 0x4, R4 ;  /* 0x0000000407047825 */ /* 0x004fc800078e0204 */
[----:B---3--:R-:W-:-:S05]  /*00e0*/  FADD R7, R2, R2 ;  /* 0x0000000202077221 */ /* 0x008fca0000000000 */
[----:B------:R-:W-:Y:S01]  /*00f0*/  STG.E desc[UR4][R4.64], R7 ;  /* 0x0000000704007986 */ /* 0x000fe2000c101904 */
[----:B------:R-:W-:Y:S05]  /*0100*/  EXIT ;  /* 0x000000000000794d */ /* 0x000fea0003800000 */
.L_x_5:
        /* <DEDUP_REMOVED lines=15> */
.L_x_10:


//--------------------- .nv.shared._Z24bankConflictSharedMemoryPfS_i --------------------------
	.section	.nv.shared._Z24bankConflictSharedMemoryPfS_i,"aw",@nobits
	.sectionflags	@""
	.align	16
	.zero		1024


//--------------------- .nv.shared.reserved.0     --------------------------
	.section	.nv.shared.reserved.0,"aw",@nobits
	.weak		__nv_reservedSMEM_offset_0_alias
	.size		__nv_reservedSMEM_offset_0_alias, 0, 64
	.other		__nv_reservedSMEM_offset_0_alias,@"STO_CUDA_RESERVED_SHARED STV_DEFAULT"
__nv_reservedSMEM_offset_0_alias:
	.zero		0
	.zero		64


//--------------------- .nv.shared._Z21optimizedSharedMemoryPfS_i --------------------------
	.section	.nv.shared._Z21optimizedSharedMemoryPfS_i,"aw",@nobits
	.sectionflags	@""
	.align	16
	.zero		1024


//--------------------- .nv.shared._Z29uncoalescedGlobalMemoryAccessPfS_i --------------------------
	.section	.nv.shared._Z29uncoalescedGlobalMemoryAccessPfS_i,"aw",@nobits
	.sectionflags	@""
	.align	16
	.zero		1024


//--------------------- .nv.shared._Z27coalescedGlobalMemoryAccessPfS_i --------------------------
	.section	.nv.shared._Z27coalescedGlobalMemoryAccessPfS_i,"aw",@nobits
	.sectionflags	@""
	.align	16
	.zero		1024


//--------------------- .nv.constant0._Z24bankConflictSharedMemoryPfS_i --------------------------
	.section	.nv.constant0._Z24bankConflictSharedMemoryPfS_i,"a",@progbits
	.sectionflags	@""
	.align	4
.nv.constant0._Z24bankConflictSharedMemoryPfS_i:
	.zero		916


//--------------------- .nv.constant0._Z21optimizedSharedMemoryPfS_i --------------------------
	.section	.nv.constant0._Z21optimizedSharedMemoryPfS_i,"a",@progbits
	.sectionflags	@""
	.align	4
.nv.constant0._Z21optimizedSharedMemoryPfS_i:
	.zero		916


//--------------------- .nv.constant0._Z29uncoalescedGlobalMemoryAccessPfS_i --------------------------
	.section	.nv.constant0._Z29uncoalescedGlobalMemoryAccessPfS_i,"a",@progbits
	.sectionflags	@""
	.align	4
.nv.constant0._Z29uncoalescedGlobalMemoryAccessPfS_i:
	.zero		916


//--------------------- .nv.constant0._Z27coalescedGlobalMemoryAccessPfS_i --------------------------
	.section	.nv.constant0._Z27coalescedGlobalMemoryAccessPfS_i,"a",@progbits
	.sectionflags	@""
	.align	4
.nv.constant0._Z27coalescedGlobalMemoryAccessPfS_i:
	.zero		916


//--------------------- SYMBOLS --------------------------

	.type		.nv.reservedSmem.offset0,@object
	.size		.nv.reservedSmem.offset0,0x4
	.type		.nv.reservedSmem.cap,@object
	.size		.nv.reservedSmem.cap,0x4
